//
// Generated by NVIDIA NVVM Compiler
//
// Compiler Build ID: CL-36424714
// Cuda compilation tools, release 13.0, V13.0.88
// Based on NVVM 20.0.0
//

.version 9.0
.target sm_100
.address_size 64

	// .globl	_Z12blockdetailsv
.extern .func  (.param .b32 func_retval0) vprintf
(
	.param .b64 vprintf_param_0,
	.param .b64 vprintf_param_1
)
;
.global .align 1 .b8 $str[24] = {116, 104, 114, 101, 97, 100, 73, 100, 120, 58, 40, 37, 100, 44, 32, 37, 100, 44, 32, 37, 100, 41, 10};
.global .align 1 .b8 $str$1[23] = {98, 108, 111, 99, 107, 73, 100, 120, 58, 40, 37, 100, 44, 32, 37, 100, 44, 32, 37, 100, 41, 10};
.global .align 1 .b8 $str$2[23] = {98, 108, 111, 99, 107, 68, 105, 109, 58, 40, 37, 100, 44, 32, 37, 100, 44, 32, 37, 100, 41, 10};
.global .align 1 .b8 $str$3[22] = {103, 114, 105, 100, 68, 105, 109, 58, 40, 37, 100, 44, 32, 37, 100, 44, 32, 37, 100, 41, 10};

.visible .entry _Z12blockdetailsv()
{
	.local .align 8 .b8 	__local_depot0[16];
	.reg .b64 	%SP;
	.reg .b64 	%SPL;
	.reg .b32 	%r<21>;
	.reg .b64 	%rd<11>;

	mov.u64 	%SPL, __local_depot0;
	cvta.local.u64 	%SP, %SPL;
	add.u64 	%rd1, %SP, 0;
	add.u64 	%rd2, %SPL, 0;
	mov.u32 	%r1, %tid.x;
	mov.u32 	%r2, %tid.y;
	mov.u32 	%r3, %tid.z;
	st.local.v2.u32 	[%rd2], {%r1, %r2};
	st.local.u32 	[%rd2+8], %r3;
	mov.u64 	%rd3, $str;
	cvta.global.u64 	%rd4, %rd3;
	{ // callseq 0, 0
	.param .b64 param0;
	st.param.b64 	[param0], %rd4;
	.param .b64 param1;
	st.param.b64 	[param1], %rd1;
	.param .b32 retval0;
	call.uni (retval0), 
	vprintf, 
	(
	param0, 
	param1
	);
	ld.param.b32 	%r4, [retval0];
	} // callseq 0
	mov.u32 	%r6, %ctaid.x;
	mov.u32 	%r7, %ctaid.y;
	mov.u32 	%r8, %ctaid.z;
	st.local.v2.u32 	[%rd2], {%r6, %r7};
	st.local.u32 	[%rd2+8], %r8;
	mov.u64 	%rd5, $str$1;
	cvta.global.u64 	%rd6, %rd5;
	{ // callseq 1, 0
	.param .b64 param0;
	st.param.b64 	[param0], %rd6;
	.param .b64 param1;
	st.param.b64 	[param1], %rd1;
	.param .b32 retval0;
	call.uni (retval0), 
	vprintf, 
	(
	param0, 
	param1
	);
	ld.param.b32 	%r9, [retval0];
	} // callseq 1
	mov.u32 	%r11, %ntid.x;
	mov.u32 	%r12, %ntid.y;
	mov.u32 	%r13, %ntid.z;
	st.local.v2.u32 	[%rd2], {%r11, %r12};
	st.local.u32 	[%rd2+8], %r13;
	mov.u64 	%rd7, $str$2;
	cvta.global.u64 	%rd8, %rd7;
	{ // callseq 2, 0
	.param .b64 param0;
	st.param.b64 	[param0], %rd8;
	.param .b64 param1;
	st.param.b64 	[param1], %rd1;
	.param .b32 retval0;
	call.uni (retval0), 
	vprintf, 
	(
	param0, 
	param1
	);
	ld.param.b32 	%r14, [retval0];
	} // callseq 2
	mov.u32 	%r16, %nctaid.x;
	mov.u32 	%r17, %nctaid.y;
	mov.u32 	%r18, %nctaid.z;
	st.local.v2.u32 	[%rd2], {%r16, %r17};
	st.local.u32 	[%rd2+8], %r18;
	mov.u64 	%rd9, $str$3;
	cvta.global.u64 	%rd10, %rd9;
	{ // callseq 3, 0
	.param .b64 param0;
	st.param.b64 	[param0], %rd10;
	.param .b64 param1;
	st.param.b64 	[param1], %rd1;
	.param .b32 retval0;
	call.uni (retval0), 
	vprintf, 
	(
	param0, 
	param1
	);
	ld.param.b32 	%r19, [retval0];
	} // callseq 3
	ret;

}


// ===== COMPILED SASS (sm_100) =====

	.target	sm_100

	.elftype	@"ET_EXEC"


//--------------------- .note.nv.tkinfo           --------------------------
	.section	.note.nv.tkinfo,"",@"SHT_NOTE"
	.sectionflags	@"SHF_NOTE_NV_TKINFO"
	.tkinfo
        /*0018*/ 	.word	0x00000002
        /*0030*/ 	.string	""
        /*0030*/ 	.string	"ptxas"
        /*0030*/ 	.string	"Cuda compilation tools, release 13.0, V13.0.88"
        /*0030*/ 	.string	"Build cuda_13.0.r13.0/compiler.36424714_0"
        /*0030*/ 	.string	"-arch sm_100 -m 64 "



//--------------------- .note.nv.cuinfo           --------------------------
	.section	.note.nv.cuinfo,"",@"SHT_NOTE"
	.sectionflags	@"SHF_NOTE_NV_CUINFO"
        /*0018*/ 	.short	0x0002
        /*001a*/ 	.short	0x0064
        /*001c*/ 	.short	0x0082
	.zero		2


//--------------------- .nv.info                  --------------------------
	.section	.nv.info,"",@"SHT_CUDA_INFO"
	.align	4


	//----- nvinfo : EIATTR_REGCOUNT
	.align		4
        /*0000*/ 	.byte	0x04, 0x2f
        /*0002*/ 	.short	(.L_5 - .L_4)
	.align		4
.L_4:
        /*0004*/ 	.word	index@(_Z12blockdetailsv)
        /*0008*/ 	.word	0x00000018


	//----- nvinfo : EIATTR_FRAME_SIZE
	.align		4
.L_5:
        /*000c*/ 	.byte	0x04, 0x11
        /*000e*/ 	.short	(.L_7 - .L_6)
	.align		4
.L_6:
        /*0010*/ 	.word	index@(_Z12blockdetailsv)
        /*0014*/ 	.word	0x00000010


	//----- nvinfo : EIATTR_MIN_STACK_SIZE
	.align		4
.L_7:
        /*0018*/ 	.byte	0x04, 0x12
        /*001a*/ 	.short	(.L_9 - .L_8)
	.align		4
.L_8:
        /*001c*/ 	.word	index@(_Z12blockdetailsv)
        /*0020*/ 	.word	0x00000010
.L_9:


//--------------------- .nv.compat                --------------------------
	.section	.nv.compat,"",@"SHT_CUDA_COMPAT_INFO"
	.align	4
        /*0000*/ 	.byte	0x02, 0x09, 0x00, 0x00, 0x02, 0x02, 0x01, 0x00, 0x02, 0x05, 0x05, 0x00, 0x03, 0x07, 0x01, 0x01
        /*0010*/ 	.byte	0x02, 0x03, 0x00, 0x00, 0x02, 0x06, 0x01, 0x00, 0x04, 0x0b, 0x08, 0x00, 0x09, 0x00, 0x00, 0x00
        /*0020*/ 	.byte	0x00, 0x00, 0x00, 0x00


//--------------------- .nv.info._Z12blockdetailsv --------------------------
	.section	.nv.info._Z12blockdetailsv,"",@"SHT_CUDA_INFO"
	.sectionflags	@""
	.align	4


	//----- nvinfo : EIATTR_CUDA_API_VERSION
	.align		4
        /*0000*/ 	.byte	0x04, 0x37
        /*0002*/ 	.short	(.L_11 - .L_10)
.L_10:
        /*0004*/ 	.word	0x00000082


	//----- nvinfo : EIATTR_SPARSE_MMA_MASK
	.align		4
.L_11:
        /*0008*/ 	.byte	0x03, 0x50
        /*000a*/ 	.short	0x0000


	//----- nvinfo : EIATTR_MAXREG_COUNT
	.align		4
        /*000c*/ 	.byte	0x03, 0x1b
        /*000e*/ 	.short	0x00ff


	//----- nvinfo : EIATTR_EXTERNS
	.align		4
        /*0010*/ 	.byte	0x04, 0x0f
        /*0012*/ 	.short	(.L_13 - .L_12)


	//   ....[0]....
	.align		4
.L_12:
        /*0014*/ 	.word	index@(vprintf)


	//----- nvinfo : EIATTR_MERCURY_ISA_VERSION
	.align		4
.L_13:
        /*0018*/ 	.byte	0x03, 0x5f
        /*001a*/ 	.short	0x0101


	//----- nvinfo : EIATTR_VRC_CTA_INIT_COUNT
	.align		4
        /*001c*/ 	.byte	0x02, 0x4a
	.zero		1
	.zero		1


	//----- nvinfo : EIATTR_SYSCALL_OFFSETS
	.align		4
        /*0020*/ 	.byte	0x04, 0x46
        /*0022*/ 	.short	(.L_15 - .L_14)


	//   ....[0]....
.L_14:
        /*0024*/ 	.word	0x00000130


	//   ....[1]....
        /*0028*/ 	.word	0x00000200


	//   ....[2]....
        /*002c*/ 	.word	0x000002d0


	//   ....[3]....
        /*0030*/ 	.word	0x000003a0


	//----- nvinfo : EIATTR_EXIT_INSTR_OFFSETS
	.align		4
.L_15:
        /*0034*/ 	.byte	0x04, 0x1c
        /*0036*/ 	.short	(.L_17 - .L_16)


	//   ....[0]....
.L_16:
        /*0038*/ 	.word	0x000003b0


	//----- nvinfo : EIATTR_SW_WAR
	.align		4
.L_17:
        /*003c*/ 	.byte	0x04, 0x36
        /*003e*/ 	.short	(.L_19 - .L_18)
.L_18:
        /*0040*/ 	.word	0x00000008
.L_19:


//--------------------- .nv.callgraph             --------------------------
	.section	.nv.callgraph,"",@"SHT_CUDA_CALLGRAPH"
	.align	4
	.sectionentsize	8
	.align		4
        /*0000*/ 	.word	0x00000000
	.align		4
        /*0004*/ 	.word	0xffffffff
	.align		4
        /*0008*/ 	.word	index@(_Z12blockdetailsv)
	.align		4
        /*000c*/ 	.word	index@(vprintf)
	.align		4
        /*0010*/ 	.word	0x00000000
	.align		4
        /*0014*/ 	.word	0xfffffffe
	.align		4
        /*0018*/ 	.word	0x00000000
	.align		4
        /*001c*/ 	.word	0xfffffffd
	.align		4
        /*0020*/ 	.word	0x00000000
	.align		4
        /*0024*/ 	.word	0xfffffffc


//--------------------- .nv.constant4             --------------------------
	.section	.nv.constant4,"a",@progbits
	.align	8
	.align		8
.nv.constant4:
        /*0000*/ 	.dword	vprintf
	.align		8
        /*0008*/ 	.dword	$str
	.align		8
        /*0010*/ 	.dword	$str$1
	.align		8
        /*0018*/ 	.dword	$str$2
	.align		8
        /*0020*/ 	.dword	$str$3


//--------------------- .text._Z12blockdetailsv   --------------------------
	.section	.text._Z12blockdetailsv,"ax",@progbits
	.align	128
        .global         _Z12blockdetailsv
        .type           _Z12blockdetailsv,@function
        .size           _Z12blockdetailsv,(.L_x_5 - _Z12blockdetailsv)
        .other          _Z12blockdetailsv,@"STO_CUDA_ENTRY STV_DEFAULT"
_Z12blockdetailsv:
.text._Z12blockdetailsv:
[----:B------:R-:W0:Y:S01]  /*0000*/  LDC R1, c[0x0][0x37c] ;  /* 0x0000df00ff017b82 */ /* 0x000e220000000800 */
[----:B------:R-:W1:Y:S01]  /*0010*/  S2R R10, SR_TID.X ;  /* 0x00000000000a7919 */ /* 0x000e620000002100 */
[----:B------:R-:W2:Y:S01]  /*0020*/  LDCU UR4, c[0x0][0x2f8] ;  /* 0x00005f00ff0477ac */ /* 0x000ea20008000800 */
[----:B0-----:R-:W-:Y:S01]  /*0030*/  VIADD R1, R1, 0xfffffff0 ;  /* 0xfffffff001017836 */ /* 0x001fe20000000000 */
[----:B------:R-:W-:Y:S01]  /*0040*/  MOV R2, 0x0 ;  /* 0x0000000000027802 */ /* 0x000fe20000000f00 */
[----:B------:R-:W1:Y:S01]  /*0050*/  S2R R11, SR_TID.Y ;  /* 0x00000000000b7919 */ /* 0x000e620000002200 */
[----:B------:R-:W0:Y:S02]  /*0060*/  LDCU UR5, c[0x0][0x2fc] ;  /* 0x00005f80ff0577ac */ /* 0x000e240008000800 */
[----:B------:R3:W4:Y:S01]  /*0070*/  LDC.64 R8, c[0x4][R2] ;  /* 0x0100000002087b82 */ /* 0x0007220000000a00 */
[----:B------:R-:W5:Y:S01]  /*0080*/  S2R R0, SR_TID.Z ;  /* 0x0000000000007919 */ /* 0x000f620000002300 */
[----:B------:R-:W3:Y:S01]  /*0090*/  LDCU.64 UR6, c[0x4][0x8] ;  /* 0x01000100ff0677ac */ /* 0x000ee20008000a00 */
[----:B--2---:R-:W-:-:S05]  /*00a0*/  IADD3 R17, P0, PT, R1, UR4, RZ ;  /* 0x0000000401117c10 */ /* 0x004fca000ff1e0ff */
[----:B0-----:R-:W-:Y:S02]  /*00b0*/  IMAD.X R16, RZ, RZ, UR5, P0 ;  /* 0x00000005ff107e24 */ /* 0x001fe400080e06ff */
[----:B------:R-:W-:Y:S01]  /*00c0*/  IMAD.MOV.U32 R6, RZ, RZ, R17 ;  /* 0x000000ffff067224 */ /* 0x000fe200078e0011 */
[----:B---3--:R-:W-:Y:S01]  /*00d0*/  MOV R4, UR6 ;  /* 0x0000000600047c02 */ /* 0x008fe20008000f00 */
[----:B------:R-:W-:Y:S01]  /*00e0*/  IMAD.U32 R5, RZ, RZ, UR7 ;  /* 0x00000007ff057e24 */ /* 0x000fe2000f8e00ff */
[----:B------:R-:W-:Y:S01]  /*00f0*/  MOV R7, R16 ;  /* 0x0000001000077202 */ /* 0x000fe20000000f00 */
[----:B-1----:R0:W-:Y:S04]  /*0100*/  STL.64 [R1], R10 ;  /* 0x0000000a01007387 */ /* 0x0021e80000100a00 */
[----:B-----5:R0:W-:Y:S02]  /*0110*/  STL [R1+0x8], R0 ;  /* 0x0000080001007387 */ /* 0x0201e40000100800 */
[----:B------:R-:W-:-:S07]  /*0120*/  LEPC R20, `(.L_x_0) ;  /* 0x000000001014794e */ /* 0x000fce0000000000 */
[----:B0---4-:R-:W-:Y:S05]  /*0130*/  CALL.ABS.NOINC R8 ;  /* 0x0000000008007343 */ /* 0x011fea0003c00000 */
.L_x_0:
[----:B------:R-:W0:Y:S01]  /*0140*/  S2R R8, SR_CTAID.X ;  /* 0x0000000000087919 */ /* 0x000e220000002500 */
[----:B------:R1:W2:Y:S01]  /*0150*/  LDC.64 R10, c[0x4][R2] ;  /* 0x01000000020a7b82 */ /* 0x0002a20000000a00 */
[----:B------:R-:W3:Y:S01]  /*0160*/  LDCU.64 UR4, c[0x4][0x10] ;  /* 0x01000200ff0477ac */ /* 0x000ee20008000a00 */
[----:B------:R-:W-:Y:S01]  /*0170*/  MOV R6, R17 ;  /* 0x0000001100067202 */ /* 0x000fe20000000f00 */
[----:B------:R-:W0:Y:S01]  /*0180*/  S2R R9, SR_CTAID.Y ;  /* 0x0000000000097919 */ /* 0x000e220000002600 */
[----:B------:R-:W-:Y:S01]  /*0190*/  IMAD.MOV.U32 R7, RZ, RZ, R16 ;  /* 0x000000ffff077224 */ /* 0x000fe200078e0010 */
[----:B------:R-:W4:Y:S01]  /*01a0*/  S2R R0, SR_CTAID.Z ;  /* 0x0000000000007919 */ /* 0x000f220000002700 */
[----:B---3--:R-:W-:Y:S02]  /*01b0*/  IMAD.U32 R4, RZ, RZ, UR4 ;  /* 0x00000004ff047e24 */ /* 0x008fe4000f8e00ff */
[----:B------:R-:W-:Y:S01]  /*01c0*/  IMAD.U32 R5, RZ, RZ, UR5 ;  /* 0x00000005ff057e24 */ /* 0x000fe2000f8e00ff */
[----:B0-----:R1:W-:Y:S04]  /*01d0*/  STL.64 [R1], R8 ;  /* 0x0000000801007387 */ /* 0x0013e80000100a00 */
[----:B----4-:R1:W-:Y:S02]  /*01e0*/  STL [R1+0x8], R0 ;  /* 0x0000080001007387 */ /* 0x0103e40000100800 */
[----:B------:R-:W-:-:S07]  /*01f0*/  LEPC R20, `(.L_x_1) ;  /* 0x000000001014794e */ /* 0x000fce0000000000 */
[----:B-12---:R-:W-:Y:S05]  /*0200*/  CALL.ABS.NOINC R10 ;  /* 0x000000000a007343 */ /* 0x006fea0003c00000 */
.L_x_1:
[----:B------:R-:W0:Y:S01]  /*0210*/  LDC R8, c[0x0][0x360] ;  /* 0x0000d800ff087b82 */ /* 0x000e220000000800 */
[----:B------:R-:W1:Y:S01]  /*0220*/  LDCU.64 UR4, c[0x4][0x18] ;  /* 0x01000300ff0477ac */ /* 0x000e620008000a00 */
[----:B------:R-:W-:Y:S01]  /*0230*/  IMAD.MOV.U32 R6, RZ, RZ, R17 ;  /* 0x000000ffff067224 */ /* 0x000fe200078e0011 */
[----:B------:R-:W-:-:S05]  /*0240*/  MOV R7, R16 ;  /* 0x0000001000077202 */ /* 0x000fca0000000f00 */
[----:B------:R-:W0:Y:S08]  /*0250*/  LDC R9, c[0x0][0x364] ;  /* 0x0000d900ff097b82 */ /* 0x000e300000000800 */
[----:B------:R-:W2:Y:S01]  /*0260*/  LDC R0, c[0x0][0x368] ;  /* 0x0000da00ff007b82 */ /* 0x000ea20000000800 */
[----:B-1----:R-:W-:Y:S01]  /*0270*/  IMAD.U32 R4, RZ, RZ, UR4 ;  /* 0x00000004ff047e24 */ /* 0x002fe2000f8e00ff */
[----:B------:R-:W-:-:S06]  /*0280*/  MOV R5, UR5 ;  /* 0x0000000500057c02 */ /* 0x000fcc0008000f00 */
[----:B------:R1:W3:Y:S01]  /*0290*/  LDC.64 R10, c[0x4][R2] ;  /* 0x01000000020a7b82 */ /* 0x0002e20000000a00 */
[----:B0-----:R1:W-:Y:S04]  /*02a0*/  STL.64 [R1], R8 ;  /* 0x0000000801007387 */ /* 0x0013e80000100a00 */
[----:B--2---:R1:W-:Y:S02]  /*02b0*/  STL [R1+0x8], R0 ;  /* 0x0000080001007387 */ /* 0x0043e40000100800 */
[----:B------:R-:W-:-:S07]  /*02c0*/  LEPC R20, `(.L_x_2) ;  /* 0x000000001014794e */ /* 0x000fce0000000000 */
[----:B-1-3--:R-:W-:Y:S05]  /*02d0*/  CALL.ABS.NOINC R10 ;  /* 0x000000000a007343 */ /* 0x00afea0003c00000 */
.L_x_2:
        /* <DEDUP_REMOVED lines=8> */
[----:B------:R-:W1:Y:S01]  /*0360*/  LDC.64 R2, c[0x4][R2] ;  /* 0x0100000002027b82 */ /* 0x000e620000000a00 */
[----:B0-----:R0:W-:Y:S04]  /*0370*/  STL.64 [R1], R8 ;  /* 0x0000000801007387 */ /* 0x0011e80000100a00 */
[----:B--2---:R0:W-:Y:S02]  /*0380*/  STL [R1+0x8], R0 ;  /* 0x0000080001007387 */ /* 0x0041e40000100800 */
[----:B------:R-:W-:-:S07]  /*0390*/  LEPC R20, `(.L_x_3) ;  /* 0x000000001014794e */ /* 0x000fce0000000000 */
[----:B01----:R-:W-:Y:S05]  /*03a0*/  CALL.ABS.NOINC R2 ;  /* 0x0000000002007343 */ /* 0x003fea0003c00000 */
.L_x_3:
[----:B------:R-:W-:Y:S05]  /*03b0*/  EXIT ;  /* 0x000000000000794d */ /* 0x000fea0003800000 */
.L_x_4:
[----:B------:R-:W-:-:S00]  /*03c0*/  BRA `(.L_x_4) ;  /* 0xfffffffc00fc7947 */ /* 0x000fc0000383ffff */
[----:B------:R-:W-:-:S00]  /*03d0*/  NOP ;  /* 0x0000000000007918 */ /* 0x000fc00000000000 */
        /* <DEDUP_REMOVED lines=10> */
.L_x_5:


//--------------------- .nv.global.init           --------------------------
	.section	.nv.global.init,"aw",@progbits
.nv.global.init:
	.type		$str$3,@object
	.size		$str$3,($str$2 - $str$3)
$str$3:
        /*0000*/ 	.byte	0x67, 0x72, 0x69, 0x64, 0x44, 0x69, 0x6d, 0x3a, 0x28, 0x25, 0x64, 0x2c, 0x20, 0x25, 0x64, 0x2c
        /*0010*/ 	.byte	0x20, 0x25, 0x64, 0x29, 0x0a, 0x00
	.type		$str$2,@object
	.size		$str$2,($str$1 - $str$2)
$str$2:
        /*0016*/ 	.byte	0x62, 0x6c, 0x6f, 0x63, 0x6b, 0x44, 0x69, 0x6d, 0x3a, 0x28, 0x25, 0x64, 0x2c, 0x20, 0x25, 0x64
        /*0026*/ 	.byte	0x2c, 0x20, 0x25, 0x64, 0x29, 0x0a, 0x00
	.type		$str$1,@object
	.size		$str$1,($str - $str$1)
$str$1:
        /*002d*/ 	.byte	0x62, 0x6c, 0x6f, 0x63, 0x6b, 0x49, 0x64, 0x78, 0x3a, 0x28, 0x25, 0x64, 0x2c, 0x20, 0x25, 0x64
        /*003d*/ 	.byte	0x2c, 0x20, 0x25, 0x64, 0x29, 0x0a, 0x00
	.type		$str,@object
	.size		$str,(.L_0 - $str)
$str:
        /*0044*/ 	.byte	0x74, 0x68, 0x72, 0x65, 0x61, 0x64, 0x49, 0x64, 0x78, 0x3a, 0x28, 0x25, 0x64, 0x2c, 0x20, 0x25
        /*0054*/ 	.byte	0x64, 0x2c, 0x20, 0x25, 0x64, 0x29, 0x0a, 0x00
.L_0:


//--------------------- .nv.shared.reserved.0     --------------------------
	.section	.nv.shared.reserved.0,"aw",@nobits
	.weak		__nv_reservedSMEM_offset_0_alias
	.size		__nv_reservedSMEM_offset_0_alias, 0, 64
	.other		__nv_reservedSMEM_offset_0_alias,@"STO_CUDA_RESERVED_SHARED STV_DEFAULT"
__nv_reservedSMEM_offset_0_alias:
	.zero		0
	.zero		64


//--------------------- .nv.constant0._Z12blockdetailsv --------------------------
	.section	.nv.constant0._Z12blockdetailsv,"a",@progbits
	.sectionflags	@""
	.align	4
.nv.constant0._Z12blockdetailsv:
	.zero		896


//--------------------- SYMBOLS --------------------------

	.type		.nv.reservedSmem.offset0,@object
	.size		.nv.reservedSmem.offset0,0x4
	.type		vprintf,@function
